	.headerflags	@"EF_CUDA_TEXMODE_UNIFIED EF_CUDA_64BIT_ADDRESS EF_CUDA_ACCELERATORS EF_CUDA_SM90 EF_CUDA_VIRTUAL_SM(EF_CUDA_SM90)"
	.elftype	@"ET_EXEC"


//--------------------- .nv.info                  --------------------------
	.section	.nv.info,"",@"SHT_CUDA_INFO"
	.align	4


	//----- nvinfo : EIATTR_REGCOUNT
	.align		4
        /*0000*/ 	.byte	0x04, 0x2f
        /*0002*/ 	.short	(.L_1 - .L_0)
	.align		4
.L_0:
        /*0004*/ 	.word	index@(triton_poi_fused_max_pool2d_with_indices_13)
        /*0008*/ 	.word	0x0000002b


	//----- nvinfo : EIATTR_MIN_STACK_SIZE
	.align		4
.L_1:
        /*000c*/ 	.byte	0x04, 0x12
        /*000e*/ 	.short	(.L_3 - .L_2)
	.align		4
.L_2:
        /*0010*/ 	.word	index@(triton_poi_fused_max_pool2d_with_indices_13)
        /*0014*/ 	.word	0x00000000


	//----- nvinfo : EIATTR_FRAME_SIZE
	.align		4
.L_3:
        /*0018*/ 	.byte	0x04, 0x11
        /*001a*/ 	.short	(.L_5 - .L_4)
	.align		4
.L_4:
        /*001c*/ 	.word	index@(triton_poi_fused_max_pool2d_with_indices_13)
        /*0020*/ 	.word	0x00000000


	//----- nvinfo : EIATTR_MIN_STACK_SIZE
	.align		4
.L_5:
        /*0024*/ 	.byte	0x04, 0x12
        /*0026*/ 	.short	(.L_7 - .L_6)
	.align		4
.L_6:
        /*0028*/ 	.word	index@(triton_poi_fused_max_pool2d_with_indices_13)
        /*002c*/ 	.word	0x00000000
.L_7:


//--------------------- .nv.info.triton_poi_fused_max_pool2d_with_indices_13 --------------------------
	.section	.nv.info.triton_poi_fused_max_pool2d_with_indices_13,"",@"SHT_CUDA_INFO"
	.sectionflags	@""
	.align	4


	//----- nvinfo : EIATTR_CUDA_API_VERSION
	.align		4
        /*0000*/ 	.byte	0x04, 0x37
        /*0002*/ 	.short	(.L_9 - .L_8)
.L_8:
        /*0004*/ 	.word	0x0000007c


	//----- nvinfo : EIATTR_KPARAM_INFO
	.align		4
.L_9:
        /*0008*/ 	.byte	0x04, 0x17
        /*000a*/ 	.short	(.L_11 - .L_10)
.L_10:
        /*000c*/ 	.word	0x00000000
        /*0010*/ 	.short	0x0003
        /*0012*/ 	.short	0x0018
        /*0014*/ 	.byte	0x00, 0xf0, 0x11, 0x00


	//----- nvinfo : EIATTR_KPARAM_INFO
	.align		4
.L_11:
        /*0018*/ 	.byte	0x04, 0x17
        /*001a*/ 	.short	(.L_13 - .L_12)
.L_12:
        /*001c*/ 	.word	0x00000000
        /*0020*/ 	.short	0x0002
        /*0022*/ 	.short	0x0010
        /*0024*/ 	.byte	0x00, 0xf4, 0x21, 0x00


	//----- nvinfo : EIATTR_KPARAM_INFO
	.align		4
.L_13:
        /*0028*/ 	.byte	0x04, 0x17
        /*002a*/ 	.short	(.L_15 - .L_14)
.L_14:
        /*002c*/ 	.word	0x00000000
        /*0030*/ 	.short	0x0001
        /*0032*/ 	.short	0x0008
        /*0034*/ 	.byte	0x00, 0xf4, 0x21, 0x00


	//----- nvinfo : EIATTR_KPARAM_INFO
	.align		4
.L_15:
        /*0038*/ 	.byte	0x04, 0x17
        /*003a*/ 	.short	(.L_17 - .L_16)
.L_16:
        /*003c*/ 	.word	0x00000000
        /*0040*/ 	.short	0x0000
        /*0042*/ 	.short	0x0000
        /*0044*/ 	.byte	0x00, 0xf4, 0x21, 0x00


	//----- nvinfo : EIATTR_SPARSE_MMA_MASK
	.align		4
.L_17:
        /*0048*/ 	.byte	0x03, 0x50
        /*004a*/ 	.short	0x0000


	//----- nvinfo : EIATTR_MAXREG_COUNT
	.align		4
        /*004c*/ 	.byte	0x03, 0x1b
        /*004e*/ 	.short	0x00ff


	//----- nvinfo : EIATTR_EXIT_INSTR_OFFSETS
	.align		4
        /*0050*/ 	.byte	0x04, 0x1c
        /*0052*/ 	.short	(.L_19 - .L_18)


	//   ....[0]....
.L_18:
        /*0054*/ 	.word	0x000014a0


	//   ....[1]....
        /*0058*/ 	.word	0x000014c0


	//----- nvinfo : EIATTR_REQNTID
	.align		4
.L_19:
        /*005c*/ 	.byte	0x04, 0x10
        /*005e*/ 	.short	(.L_21 - .L_20)
.L_20:
        /*0060*/ 	.word	0x00000080
        /*0064*/ 	.word	0x00000001
        /*0068*/ 	.word	0x00000001


	//----- nvinfo : EIATTR_CBANK_PARAM_SIZE
	.align		4
.L_21:
        /*006c*/ 	.byte	0x03, 0x19
        /*006e*/ 	.short	0x001c


	//----- nvinfo : EIATTR_PARAM_CBANK
	.align		4
        /*0070*/ 	.byte	0x04, 0x0a
        /*0072*/ 	.short	(.L_23 - .L_22)
	.align		4
.L_22:
        /*0074*/ 	.word	index@(.nv.constant0.triton_poi_fused_max_pool2d_with_indices_13)
        /*0078*/ 	.short	0x0210
        /*007a*/ 	.short	0x001c


	//----- nvinfo : EIATTR_SW_WAR
	.align		4
.L_23:
        /*007c*/ 	.byte	0x04, 0x36
        /*007e*/ 	.short	(.L_25 - .L_24)
.L_24:
        /*0080*/ 	.word	0x00000008
.L_25:


//--------------------- .nv.callgraph             --------------------------
	.section	.nv.callgraph,"",@"SHT_CUDA_CALLGRAPH"
	.align	4
	.sectionentsize	8
	.align		4
        /*0000*/ 	.word	0x00000000
	.align		4
        /*0004*/ 	.word	0xffffffff
	.align		4
        /*0008*/ 	.word	0x00000000
	.align		4
        /*000c*/ 	.word	0xfffffffe
	.align		4
        /*0010*/ 	.word	0x00000000
	.align		4
        /*0014*/ 	.word	0xfffffffd
	.align		4
        /*0018*/ 	.word	0x00000000
	.align		4
        /*001c*/ 	.word	0xfffffffc


//--------------------- .text.triton_poi_fused_max_pool2d_with_indices_13 --------------------------
	.section	.text.triton_poi_fused_max_pool2d_with_indices_13,"ax",@progbits
	.sectionflags	@"SHF_BARRIERS=1"
	.align	128
        .global         triton_poi_fused_max_pool2d_with_indices_13
        .type           triton_poi_fused_max_pool2d_with_indices_13,@function
        .size           triton_poi_fused_max_pool2d_with_indices_13,(.L_x_1 - triton_poi_fused_max_pool2d_with_indices_13)
        .other          triton_poi_fused_max_pool2d_with_indices_13,@"STO_CUDA_ENTRY STV_DEFAULT"
triton_poi_fused_max_pool2d_with_indices_13:
.text.triton_poi_fused_max_pool2d_with_indices_13:
[----:B------:R-:W0:Y:S02]  /*0000*/  LDC R1, c[0x0][0x28] ;  /* 0x00000a00ff017b82 */ /* 0x000e240000000800 */
[----:B------:R-:W1:Y:S01]  /*0010*/  S2R R2, SR_TID.X ;  /* 0x0000000000027919 */ /* 0x000e620000002100 */
[----:B------:R-:W-:Y:S02]  /*0020*/  CS2R R16, SRZ ;  /* 0x0000000000107805 */ /* 0x000fe4000001ff00 */
[----:B------:R-:W-:Y:S02]  /*0030*/  CS2R R18, SRZ ;  /* 0x0000000000127805 */ /* 0x000fe4000001ff00 */
[----:B------:R-:W-:Y:S01]  /*0040*/  CS2R R12, SRZ ;  /* 0x00000000000c7805 */ /* 0x000fe2000001ff00 */
[----:B------:R-:W2:Y:S01]  /*0050*/  S2R R0, SR_CTAID.X ;  /* 0x0000000000007919 */ /* 0x000ea20000002500 */
[----:B------:R-:W-:Y:S01]  /*0060*/  CS2R R14, SRZ ;  /* 0x00000000000e7805 */ /* 0x000fe2000001ff00 */
[----:B------:R-:W-:Y:S01]  /*0070*/  ULDC.64 UR6, c[0x0][0x208] ;  /* 0x0000820000067ab9 */ /* 0x000fe20000000a00 */
[----:B-1----:R-:W-:Y:S02]  /*0080*/  IMAD.SHL.U32 R26, R2, 0x8, RZ ;  /* 0x00000008021a7824 */ /* 0x002fe400078e00ff */
[----:B--2---:R-:W-:-:S03]  /*0090*/  IMAD.SHL.U32 R3, R0, 0x400, RZ ;  /* 0x0000040000037824 */ /* 0x004fc600078e00ff */
[----:B------:R-:W-:Y:S02]  /*00a0*/  LOP3.LUT R26, R26, 0x3f8, RZ, 0xc0, !PT ;  /* 0x000003f81a1a7812 */ /* 0x000fe400078ec0ff */
[----:B------:R-:W-:Y:S02]  /*00b0*/  SHF.R.S32.HI R23, RZ, 0x15, R0 ;  /* 0x00000015ff177819 */ /* 0x000fe40000011400 */
[----:B------:R-:W-:Y:S02]  /*00c0*/  LOP3.LUT R0, R3, R26, RZ, 0xfc, !PT ;  /* 0x0000001a03007212 */ /* 0x000fe400078efcff */
[----:B------:R-:W-:Y:S02]  /*00d0*/  SGXT R23, R23, 0x1 ;  /* 0x000000011717781a */ /* 0x000fe40000000200 */
[C---:B------:R-:W-:Y:S01]  /*00e0*/  ISETP.GE.AND P0, PT, R0.reuse, 0x220800, PT ;  /* 0x002208000000780c */ /* 0x040fe20003f06270 */
[----:B------:R-:W-:Y:S01]  /*00f0*/  IMAD.HI R4, R0, 0x3e0f83e1, RZ ;  /* 0x3e0f83e100047827 */ /* 0x000fe200078e02ff */
[----:B------:R-:W-:-:S04]  /*0100*/  LEA.HI R5, R23, R0, RZ, 0x7 ;  /* 0x0000000017057211 */ /* 0x000fc800078f38ff */
[----:B------:R-:W-:Y:S02]  /*0110*/  SHF.R.U32.HI R7, RZ, 0x1f, R4 ;  /* 0x0000001fff077819 */ /* 0x000fe40000011604 */
[----:B------:R-:W-:Y:S02]  /*0120*/  SHF.R.S32.HI R21, RZ, 0x7, R5 ;  /* 0x00000007ff157819 */ /* 0x000fe40000011405 */
[----:B------:R-:W-:Y:S01]  /*0130*/  LEA.HI.SX32 R6, R4, R7, 0x15 ;  /* 0x0000000704067211 */ /* 0x000fe200078faaff */
[----:B------:R-:W-:-:S04]  /*0140*/  IMAD.HI R4, R0, 0x3c2e1347, RZ ;  /* 0x3c2e134700047827 */ /* 0x000fc800078e02ff */
[----:B------:R-:W-:-:S04]  /*0150*/  IMAD.HI R7, R21, 0x3e0f83e1, RZ ;  /* 0x3e0f83e115077827 */ /* 0x000fc800078e02ff */
[----:B------:R-:W-:Y:S01]  /*0160*/  IMAD.HI R8, R6, 0x3e0f83e1, RZ ;  /* 0x3e0f83e106087827 */ /* 0x000fe200078e02ff */
[----:B------:R-:W-:-:S04]  /*0170*/  SHF.R.U32.HI R10, RZ, 0x1f, R7 ;  /* 0x0000001fff0a7819 */ /* 0x000fc80000011607 */
[----:B------:R-:W-:Y:S02]  /*0180*/  LEA.HI.SX32 R10, R7, R10, 0x1c ;  /* 0x0000000a070a7211 */ /* 0x000fe400078fe2ff */
[----:B------:R-:W-:Y:S02]  /*0190*/  SHF.R.U32.HI R9, RZ, 0x1f, R8 ;  /* 0x0000001fff097819 */ /* 0x000fe40000011608 */
[----:B------:R-:W-:Y:S01]  /*01a0*/  SHF.R.U32.HI R7, RZ, 0x1f, R4 ;  /* 0x0000001fff077819 */ /* 0x000fe20000011604 */
[----:B------:R-:W-:Y:S01]  /*01b0*/  IMAD R21, R10, -0x42, R21 ;  /* 0xffffffbe0a157824 */ /* 0x000fe200078e0215 */
[----:B------:R-:W-:Y:S01]  /*01c0*/  LEA.HI.SX32 R9, R8, R9, 0x1c ;  /* 0x0000000908097211 */ /* 0x000fe200078fe2ff */
[----:B------:R-:W1:Y:S01]  /*01d0*/  LDC.64 R10, c[0x0][0x210] ;  /* 0x00008400ff0a7b82 */ /* 0x000e620000000a00 */
[----:B------:R-:W-:Y:S01]  /*01e0*/  LEA.HI.SX32 R7, R4, R7, 0xf ;  /* 0x0000000704077211 */ /* 0x000fe200078f7aff */
[C---:B------:R-:W-:Y:S01]  /*01f0*/  IMAD.SHL.U32 R8, R21.reuse, 0x100, RZ ;  /* 0x0000010015087824 */ /* 0x040fe200078e00ff */
[----:B------:R-:W-:Y:S01]  /*0200*/  ISETP.GT.AND P4, PT, R21, -0x1, PT ;  /* 0xffffffff1500780c */ /* 0x000fe20003f84270 */
[----:B------:R-:W-:Y:S01]  /*0210*/  IMAD R4, R9, -0x42, R6 ;  /* 0xffffffbe09047824 */ /* 0x000fe200078e0206 */
[----:B------:R-:W-:Y:S01]  /*0220*/  LEA R9, R21, 0x1, 0x1 ;  /* 0x0000000115097811 */ /* 0x000fe200078e08ff */
[----:B------:R-:W-:Y:S01]  /*0230*/  IMAD R8, R7, 0x218480, R8 ;  /* 0x0021848007087824 */ /* 0x000fe200078e0208 */
[----:B------:R-:W-:-:S02]  /*0240*/  LOP3.LUT R7, R5, 0xffffff80, RZ, 0xc0, !PT ;  /* 0xffffff8005077812 */ /* 0x000fc400078ec0ff */
[----:B------:R-:W-:Y:S01]  /*0250*/  ISETP.LT.AND P4, PT, R9, 0x83, P4 ;  /* 0x000000830900780c */ /* 0x000fe20002781270 */
[----:B------:R-:W-:Y:S01]  /*0260*/  VIADD R30, R8, 0x80 ;  /* 0x00000080081e7836 */ /* 0x000fe20000000000 */
[----:B------:R-:W-:Y:S01]  /*0270*/  LOP3.LUT R6, R4, R21, RZ, 0xfc, !PT ;  /* 0x0000001504067212 */ /* 0x000fe200078efcff */
[----:B------:R-:W-:Y:S01]  /*0280*/  IMAD.IADD R7, R0, 0x1, -R7 ;  /* 0x0000000100077824 */ /* 0x000fe200078e0a07 */
[----:B------:R-:W-:Y:S02]  /*0290*/  ISETP.GT.AND P1, PT, R4, -0x1, P4 ;  /* 0xffffffff0400780c */ /* 0x000fe40002724270 */
[----:B------:R-:W-:Y:S01]  /*02a0*/  ISETP.GT.AND P2, PT, R6, -0x1, !P0 ;  /* 0xffffffff0600780c */ /* 0x000fe20004744270 */
[C---:B------:R-:W-:Y:S01]  /*02b0*/  IMAD.IADD R5, R7.reuse, 0x1, R8 ;  /* 0x0000000107057824 */ /* 0x040fe200078e0208 */
[----:B------:R-:W-:Y:S01]  /*02c0*/  ISETP.LT.AND P1, PT, R0, 0x220800, P1 ;  /* 0x002208000000780c */ /* 0x000fe20000f21270 */
[----:B------:R-:W-:Y:S02]  /*02d0*/  IMAD.IADD R9, R7, 0x1, R30 ;  /* 0x0000000107097824 */ /* 0x000fe400078e021e */
[----:B------:R-:W-:-:S02]  /*02e0*/  IMAD R5, R4, 0x8300, R5 ;  /* 0x0000830004057824 */ /* 0x000fc400078e0205 */
[----:B------:R-:W-:Y:S02]  /*02f0*/  IMAD R9, R4, 0x8300, R9 ;  /* 0x0000830004097824 */ /* 0x000fe400078e0209 */
[----:B-1----:R-:W-:-:S04]  /*0300*/  IMAD.WIDE R24, R5, 0x4, R10 ;  /* 0x0000000405187825 */ /* 0x002fc800078e020a */
[----:B------:R-:W-:Y:S01]  /*0310*/  IMAD.WIDE R28, R9, 0x4, R10 ;  /* 0x00000004091c7825 */ /* 0x000fe200078e020a */
[----:B------:R-:W2:Y:S04]  /*0320*/  @P2 LDG.E.128 R16, desc[UR6][R24.64] ;  /* 0x0000000618102981 */ /* 0x000ea8000c1e1d00 */
[----:B------:R1:W3:Y:S02]  /*0330*/  @P1 LDG.E.128 R12, desc[UR6][R28.64] ;  /* 0x000000061c0c1981 */ /* 0x0002e4000c1e1d00 */
[----:B-1----:R-:W-:Y:S01]  /*0340*/  VIADD R28, R8, 0x4180 ;  /* 0x00004180081c7836 */ /* 0x002fe20000000000 */
[----:B--2---:R-:W-:Y:S02]  /*0350*/  SEL R6, R19, 0xff800000, P2 ;  /* 0xff80000013067807 */ /* 0x004fe40001000000 */
[----:B------:R-:W-:-:S02]  /*0360*/  SEL R9, R18, 0xff800000, P2 ;  /* 0xff80000012097807 */ /* 0x000fc40001000000 */
[----:B---3--:R-:W-:Y:S02]  /*0370*/  SEL R27, R15, 0xff800000, P1 ;  /* 0xff8000000f1b7807 */ /* 0x008fe40000800000 */
[----:B------:R-:W-:Y:S02]  /*0380*/  SEL R22, R14, 0xff800000, P1 ;  /* 0xff8000000e167807 */ /* 0x000fe40000800000 */
[C---:B------:R-:W-:Y:S02]  /*0390*/  FSETP.GT.AND P5, PT, R27.reuse, R6, PT ;  /* 0x000000061b00720b */ /* 0x040fe40003fa4000 */
[----:B------:R-:W-:Y:S02]  /*03a0*/  FSETP.GT.AND P3, PT, R22, R9, PT ;  /* 0x000000091600720b */ /* 0x000fe40003f64000 */
[----:B------:R-:W-:Y:S02]  /*03b0*/  FSETP.NAN.AND P0, PT, R27, R27, PT ;  /* 0x0000001b1b00720b */ /* 0x000fe40003f08000 */
[----:B------:R-:W-:-:S02]  /*03c0*/  SEL R14, R17, 0xff800000, P2 ;  /* 0xff800000110e7807 */ /* 0x000fc40001000000 */
[----:B------:R-:W-:Y:S02]  /*03d0*/  SEL R25, R13, 0xff800000, P1 ;  /* 0xff8000000d197807 */ /* 0x000fe40000800000 */
[----:B------:R-:W-:Y:S02]  /*03e0*/  SEL R13, R16, 0xff800000, P2 ;  /* 0xff800000100d7807 */ /* 0x000fe40001000000 */
[----:B------:R-:W-:Y:S02]  /*03f0*/  SEL R20, R12, 0xff800000, P1 ;  /* 0xff8000000c147807 */ /* 0x000fe40000800000 */
[----:B------:R-:W-:Y:S02]  /*0400*/  @!P5 SEL R27, R27, R6, P0 ;  /* 0x000000061b1bd207 */ /* 0x000fe40000000000 */
[----:B------:R-:W-:Y:S02]  /*0410*/  FSETP.NAN.AND P0, PT, R22, R22, PT ;  /* 0x000000161600720b */ /* 0x000fe40003f08000 */
[----:B------:R-:W-:-:S02]  /*0420*/  P2R R6, PR, RZ, 0x8 ;  /* 0x00000008ff067803 */ /* 0x000fc40000000000 */
[----:B------:R-:W-:Y:S02]  /*0430*/  @!P3 SEL R22, R22, R9, P0 ;  /* 0x000000091616b207 */ /* 0x000fe40000000000 */
[C---:B------:R-:W-:Y:S02]  /*0440*/  FSETP.GT.AND P3, PT, R25.reuse, R14, PT ;  /* 0x0000000e1900720b */ /* 0x040fe40003f64000 */
[----:B------:R-:W-:Y:S02]  /*0450*/  FSETP.NAN.AND P0, PT, R25, R25, PT ;  /* 0x000000191900720b */ /* 0x000fe40003f08000 */
[----:B------:R-:W-:Y:S02]  /*0460*/  P2R R9, PR, RZ, 0x8 ;  /* 0x00000008ff097803 */ /* 0x000fe40000000000 */
[----:B------:R-:W-:Y:S02]  /*0470*/  LEA R12, R4, 0x1, 0x1 ;  /* 0x00000001040c7811 */ /* 0x000fe400078e08ff */
[----:B------:R-:W-:-:S05]  /*0480*/  P2R R5, PR, RZ, 0x20 ;  /* 0x00000020ff057803 */ /* 0x000fca0000000000 */
[----:B------:R-:W-:Y:S02]  /*0490*/  @!P3 SEL R25, R25, R14, P0 ;  /* 0x0000000e1919b207 */ /* 0x000fe40000000000 */
[----:B------:R-:W-:Y:S02]  /*04a0*/  CS2R R14, SRZ ;  /* 0x00000000000e7805 */ /* 0x000fe4000001ff00 */
[C---:B------:R-:W-:Y:S02]  /*04b0*/  FSETP.GT.AND P3, PT, R20.reuse, R13, PT ;  /* 0x0000000d1400720b */ /* 0x040fe40003f64000 */
[----:B------:R-:W-:Y:S02]  /*04c0*/  FSETP.NAN.AND P0, PT, R20, R20, PT ;  /* 0x000000141400720b */ /* 0x000fe40003f08000 */
[----:B------:R-:W-:-:S09]  /*04d0*/  P2R R16, PR, RZ, 0x8 ;  /* 0x00000008ff107803 */ /* 0x000fd20000000000 */
[----:B------:R-:W-:Y:S01]  /*04e0*/  @!P3 SEL R20, R20, R13, P0 ;  /* 0x0000000d1414b207 */ /* 0x000fe20000000000 */
[----:B------:R-:W-:Y:S01]  /*04f0*/  IMAD.IADD R13, R7, 0x1, R28 ;  /* 0x00000001070d7824 */ /* 0x000fe200078e021c */
[----:B------:R-:W-:-:S03]  /*0500*/  ISETP.GT.AND P3, PT, R4, -0x1, PT ;  /* 0xffffffff0400780c */ /* 0x000fc60003f64270 */
[----:B------:R-:W-:Y:S01]  /*0510*/  IMAD R19, R4, 0x8300, R13 ;  /* 0x0000830004137824 */ /* 0x000fe200078e020d */
[----:B------:R-:W-:Y:S02]  /*0520*/  ISETP.LT.AND P3, PT, R12, 0x83, P3 ;  /* 0x000000830c00780c */ /* 0x000fe40001f61270 */
[----:B------:R-:W-:Y:S01]  /*0530*/  CS2R R12, SRZ ;  /* 0x00000000000c7805 */ /* 0x000fe2000001ff00 */
[----:B------:R-:W-:Y:S01]  /*0540*/  IMAD.WIDE R18, R19, 0x4, R10 ;  /* 0x0000000413127825 */ /* 0x000fe200078e020a */
[----:B------:R-:W-:-:S04]  /*0550*/  ISETP.GT.AND P0, PT, R21, -0x1, P3 ;  /* 0xffffffff1500780c */ /* 0x000fc80001f04270 */
[----:B------:R-:W-:-:S13]  /*0560*/  ISETP.LT.AND P0, PT, R0, 0x220800, P0 ;  /* 0x002208000000780c */ /* 0x000fda0000701270 */
[----:B------:R-:W2:Y:S01]  /*0570*/  @P0 LDG.E.128 R12, desc[UR6][R18.64] ;  /* 0x00000006120c0981 */ /* 0x000ea2000c1e1d00 */
[----:B------:R-:W-:-:S04]  /*0580*/  LOP3.LUT R26, R3, 0x4, R26, 0xfe, !PT ;  /* 0x00000004031a7812 */ /* 0x000fc800078efe1a */
[----:B------:R-:W-:-:S04]  /*0590*/  LEA.HI R23, R23, R26, RZ, 0x7 ;  /* 0x0000001a17177211 */ /* 0x000fc800078f38ff */
[----:B------:R-:W-:-:S05]  /*05a0*/  LOP3.LUT R23, R23, 0xffffff80, RZ, 0xc0, !PT ;  /* 0xffffff8017177812 */ /* 0x000fca00078ec0ff */
[----:B------:R-:W-:Y:S01]  /*05b0*/  IMAD.IADD R23, R26, 0x1, -R23 ;  /* 0x000000011a177824 */ /* 0x000fe200078e0a17 */
[----:B--2---:R-:W-:-:S04]  /*05c0*/  SEL R21, R12, 0xff800000, P0 ;  /* 0xff8000000c157807 */ /* 0x004fc80000000000 */
[-C--:B------:R-:W-:Y:S02]  /*05d0*/  FSETP.NAN.AND P5, PT, R21, R21.reuse, PT ;  /* 0x000000151500720b */ /* 0x080fe40003fa8000 */
[----:B------:R-:W-:-:S04]  /*05e0*/  FSETP.GEU.AND P6, PT, R20, R21, PT ;  /* 0x000000151400720b */ /* 0x000fc80003fce000 */
[----:B------:R-:W-:-:S07]  /*05f0*/  P2R R17, PR, RZ, 0x40 ;  /* 0x00000040ff117803 */ /* 0x000fce0000000000 */
[----:B------:R-:W-:Y:S02]  /*0600*/  @!P5 SEL R21, R21, R20, !P6 ;  /* 0x000000141515d207 */ /* 0x000fe40007000000 */
[----:B------:R-:W-:Y:S01]  /*0610*/  SEL R20, R13, 0xff800000, P0 ;  /* 0xff8000000d147807 */ /* 0x000fe20000000000 */
[----:B------:R-:W-:-:S03]  /*0620*/  IMAD.IADD R13, R23, 0x1, R8 ;  /* 0x00000001170d7824 */ /* 0x000fc600078e0208 */
[-C--:B------:R-:W-:Y:S02]  /*0630*/  FSETP.NAN.AND P5, PT, R20, R20.reuse, PT ;  /* 0x000000141400720b */ /* 0x080fe40003fa8000 */
[----:B------:R-:W-:-:S04]  /*0640*/  FSETP.GEU.AND P6, PT, R25, R20, PT ;  /* 0x000000141900720b */ /* 0x000fc80003fce000 */
[----:B------:R-:W-:-:S07]  /*0650*/  P2R R18, PR, RZ, 0x40 ;  /* 0x00000040ff127803 */ /* 0x000fce0000000000 */
[----:B------:R-:W-:Y:S02]  /*0660*/  @!P5 SEL R20, R20, R25, !P6 ;  /* 0x000000191414d207 */ /* 0x000fe40007000000 */
[----:B------:R-:W-:-:S04]  /*0670*/  SEL R25, R14, 0xff800000, P0 ;  /* 0xff8000000e197807 */ /* 0x000fc80000000000 */
[-C--:B------:R-:W-:Y:S02]  /*0680*/  FSETP.NAN.AND P5, PT, R25, R25.reuse, PT ;  /* 0x000000191900720b */ /* 0x080fe40003fa8000 */
[----:B------:R-:W-:-:S04]  /*0690*/  FSETP.GEU.AND P6, PT, R22, R25, PT ;  /* 0x000000191600720b */ /* 0x000fc80003fce000 */
[----:B------:R-:W-:-:S07]  /*06a0*/  P2R R19, PR, RZ, 0x40 ;  /* 0x00000040ff137803 */ /* 0x000fce0000000000 */
[----:B------:R-:W-:Y:S02]  /*06b0*/  @!P5 SEL R25, R25, R22, !P6 ;  /* 0x000000161919d207 */ /* 0x000fe40007000000 */
[----:B------:R-:W-:Y:S02]  /*06c0*/  SEL R22, R15, 0xff800000, P0 ;  /* 0xff8000000f167807 */ /* 0x000fe40000000000 */
[----:B------:R-:W-:Y:S02]  /*06d0*/  CS2R R14, SRZ ;  /* 0x00000000000e7805 */ /* 0x000fe4000001ff00 */
[-C--:B------:R-:W-:Y:S02]  /*06e0*/  FSETP.NAN.AND P5, PT, R22, R22.reuse, PT ;  /* 0x000000161600720b */ /* 0x080fe40003fa8000 */
[----:B------:R-:W-:-:S04]  /*06f0*/  FSETP.GEU.AND P6, PT, R27, R22, PT ;  /* 0x000000161b00720b */ /* 0x000fc80003fce000 */
[----:B------:R-:W-:-:S07]  /*0700*/  P2R R24, PR, RZ, 0x40 ;  /* 0x00000040ff187803 */ /* 0x000fce0000000000 */
[----:B------:R-:W-:Y:S01]  /*0710*/  @!P5 SEL R22, R22, R27, !P6 ;  /* 0x0000001b1616d207 */ /* 0x000fe20007000000 */
[----:B------:R-:W-:Y:S01]  /*0720*/  IMAD R27, R4, 0x8300, R13 ;  /* 0x00008300041b7824 */ /* 0x000fe200078e020d */
[----:B------:R-:W-:-:S03]  /*0730*/  CS2R R12, SRZ ;  /* 0x00000000000c7805 */ /* 0x000fc6000001ff00 */
[----:B------:R-:W-:-:S05]  /*0740*/  IMAD.WIDE R26, R27, 0x4, R10 ;  /* 0x000000041b1a7825 */ /* 0x000fca00078e020a */
[----:B------:R-:W2:Y:S02]  /*0750*/  @P2 LDG.E.128 R12, desc[UR6][R26.64] ;  /* 0x000000061a0c2981 */ /* 0x000ea4000c1e1d00 */
[----:B--2---:R-:W-:Y:S01]  /*0760*/  SEL R34, R13, 0xff800000, P2 ;  /* 0xff8000000d227807 */ /* 0x004fe20001000000 */
[----:B------:R-:W-:Y:S01]  /*0770*/  IMAD.IADD R13, R23, 0x1, R30 ;  /* 0x00000001170d7824 */ /* 0x000fe200078e021e */
[----:B------:R-:W-:Y:S02]  /*0780*/  SEL R31, R12, 0xff800000, P2 ;  /* 0xff8000000c1f7807 */ /* 0x000fe40001000000 */
[----:B------:R-:W-:Y:S01]  /*0790*/  SEL R37, R14, 0xff800000, P2 ;  /* 0xff8000000e257807 */ /* 0x000fe20001000000 */
[----:B------:R-:W-:Y:S01]  /*07a0*/  IMAD R29, R4, 0x8300, R13 ;  /* 0x00008300041d7824 */ /* 0x000fe200078e020d */
[----:B------:R-:W-:Y:S02]  /*07b0*/  SEL R40, R15, 0xff800000, P2 ;  /* 0xff8000000f287807 */ /* 0x000fe40001000000 */
[----:B------:R-:W-:-:S02]  /*07c0*/  CS2R R12, SRZ ;  /* 0x00000000000c7805 */ /* 0x000fc4000001ff00 */
[----:B------:R-:W-:Y:S01]  /*07d0*/  CS2R R14, SRZ ;  /* 0x00000000000e7805 */ /* 0x000fe2000001ff00 */
[----:B------:R-:W-:-:S05]  /*07e0*/  IMAD.WIDE R26, R29, 0x4, R10 ;  /* 0x000000041d1a7825 */ /* 0x000fca00078e020a */
[----:B------:R-:W2:Y:S02]  /*07f0*/  @P1 LDG.E.128 R12, desc[UR6][R26.64] ;  /* 0x000000061a0c1981 */ /* 0x000ea4000c1e1d00 */
[----:B--2---:R-:W-:Y:S02]  /*0800*/  SEL R32, R14, 0xff800000, P1 ;  /* 0xff8000000e207807 */ /* 0x004fe40000800000 */
[----:B------:R-:W-:Y:S01]  /*0810*/  SEL R33, R13, 0xff800000, P1 ;  /* 0xff8000000d217807 */ /* 0x000fe20000800000 */
[----:B------:R-:W-:Y:S01]  /*0820*/  IMAD.IADD R13, R23, 0x1, R28 ;  /* 0x00000001170d7824 */ /* 0x000fe200078e021c */
[----:B------:R-:W-:Y:S02]  /*0830*/  FSETP.GT.AND P6, PT, R32, R37, PT ;  /* 0x000000252000720b */ /* 0x000fe40003fc4000 */
[----:B------:R-:W-:Y:S02]  /*0840*/  FSETP.GT.AND P2, PT, R33, R34, PT ;  /* 0x000000222100720b */ /* 0x000fe40003f44000 */
[----:B------:R-:W-:-:S02]  /*0850*/  SEL R38, R12, 0xff800000, P1 ;  /* 0xff8000000c267807 */ /* 0x000fc40000800000 */
[----:B------:R-:W-:Y:S02]  /*0860*/  SEL R39, R15, 0xff800000, P1 ;  /* 0xff8000000f277807 */ /* 0x000fe40000800000 */
[----:B------:R-:W-:Y:S02]  /*0870*/  CS2R R14, SRZ ;  /* 0x00000000000e7805 */ /* 0x000fe4000001ff00 */
[C---:B------:R-:W-:Y:S02]  /*0880*/  FSETP.NAN.AND P1, PT, R32.reuse, R32, PT ;  /* 0x000000202000720b */ /* 0x040fe40003f28000 */
[----:B------:R-:W-:Y:S02]  /*0890*/  P2R R36, PR, RZ, 0x4 ;  /* 0x00000004ff247803 */ /* 0x000fe40000000000 */
[----:B------:R-:W-:Y:S02]  /*08a0*/  P2R R35, PR, RZ, 0x40 ;  /* 0x00000040ff237803 */ /* 0x000fe40000000000 */
[----:B------:R-:W-:-:S02]  /*08b0*/  @!P6 SEL R32, R32, R37, P1 ;  /* 0x000000252020e207 */ /* 0x000fc40000800000 */
[----:B------:R-:W-:-:S04]  /*08c0*/  FSETP.NAN.AND P1, PT, R33, R33, PT ;  /* 0x000000212100720b */ /* 0x000fc80003f28000 */
[----:B------:R-:W-:Y:S02]  /*08d0*/  @!P2 SEL R33, R33, R34, P1 ;  /* 0x000000222121a207 */ /* 0x000fe40000800000 */
[C---:B------:R-:W-:Y:S02]  /*08e0*/  FSETP.GT.AND P2, PT, R38.reuse, R31, PT ;  /* 0x0000001f2600720b */ /* 0x040fe40003f44000 */
[----:B------:R-:W-:Y:S02]  /*08f0*/  FSETP.NAN.AND P1, PT, R38, R38, PT ;  /* 0x000000262600720b */ /* 0x000fe40003f28000 */
[----:B------:R-:W-:-:S09]  /*0900*/  P2R R37, PR, RZ, 0x4 ;  /* 0x00000004ff257803 */ /* 0x000fd20000000000 */
[----:B------:R-:W-:Y:S01]  /*0910*/  @!P2 SEL R38, R38, R31, P1 ;  /* 0x0000001f2626a207 */ /* 0x000fe20000800000 */
[----:B------:R-:W-:Y:S01]  /*0920*/  IMAD R31, R4, 0x8300, R13 ;  /* 0x00008300041f7824 */ /* 0x000fe200078e020d */
[----:B------:R-:W-:Y:S02]  /*0930*/  CS2R R12, SRZ ;  /* 0x00000000000c7805 */ /* 0x000fe4000001ff00 */
[-C--:B------:R-:W-:Y:S01]  /*0940*/  FSETP.GT.AND P2, PT, R39, R40.reuse, PT ;  /* 0x000000282700720b */ /* 0x080fe20003f44000 */
[----:B------:R-:W-:Y:S01]  /*0950*/  IMAD.WIDE R30, R31, 0x4, R10 ;  /* 0x000000041f1e7825 */ /* 0x000fe200078e020a */
[C---:B------:R-:W-:Y:S02]  /*0960*/  FSETP.NAN.AND P1, PT, R39.reuse, R39, PT ;  /* 0x000000272700720b */ /* 0x040fe40003f28000 */
[----:B------:R-:W-:Y:S02]  /*0970*/  P2R R34, PR, RZ, 0x4 ;  /* 0x00000004ff227803 */ /* 0x000fe40000000000 */
[----:B------:R-:W2:Y:S07]  /*0980*/  @P0 LDG.E.128 R12, desc[UR6][R30.64] ;  /* 0x000000061e0c0981 */ /* 0x000eae000c1e1d00 */
[----:B------:R-:W-:Y:S01]  /*0990*/  @!P2 SEL R39, R39, R40, P1 ;  /* 0x000000282727a207 */ /* 0x000fe20000800000 */
[----:B------:R-:W-:-:S04]  /*09a0*/  VIADD R40, R8, 0x4200 ;  /* 0x0000420008287836 */ /* 0x000fc80000000000 */
[----:B------:R-:W-:-:S04]  /*09b0*/  IMAD.IADD R7, R7, 0x1, R40 ;  /* 0x0000000107077824 */ /* 0x000fc800078e0228 */
[----:B------:R-:W-:Y:S01]  /*09c0*/  IMAD R7, R4, 0x8300, R7 ;  /* 0x0000830004077824 */ /* 0x000fe200078e0207 */
[----:B--2---:R-:W-:Y:S02]  /*09d0*/  SEL R27, R12, 0xff800000, P0 ;  /* 0xff8000000c1b7807 */ /* 0x004fe40000000000 */
[----:B------:R-:W-:Y:S02]  /*09e0*/  SEL R26, R13, 0xff800000, P0 ;  /* 0xff8000000d1a7807 */ /* 0x000fe40000000000 */
[----:B------:R-:W-:Y:S02]  /*09f0*/  SEL R29, R14, 0xff800000, P0 ;  /* 0xff8000000e1d7807 */ /* 0x000fe40000000000 */
[----:B------:R-:W-:Y:S02]  /*0a00*/  SEL R28, R15, 0xff800000, P0 ;  /* 0xff8000000f1c7807 */ /* 0x000fe40000000000 */
[----:B------:R-:W-:Y:S02]  /*0a10*/  FSETP.NAN.AND P0, PT, R27, R27, PT ;  /* 0x0000001b1b00720b */ /* 0x000fe40003f08000 */
[----:B------:R-:W-:-:S02]  /*0a20*/  FSETP.NAN.AND P2, PT, R26, R26, PT ;  /* 0x0000001a1a00720b */ /* 0x000fc40003f48000 */
[----:B------:R-:W-:-:S09]  /*0a30*/  FSETP.GEU.AND P1, PT, R38, R27, PT ;  /* 0x0000001b2600720b */ /* 0x000fd20003f2e000 */
[----:B------:R-:W-:Y:S02]  /*0a40*/  @!P0 SEL R27, R27, R38, !P1 ;  /* 0x000000261b1b8207 */ /* 0x000fe40004800000 */
[----:B------:R-:W-:-:S04]  /*0a50*/  FSETP.GEU.AND P0, PT, R33, R26, PT ;  /* 0x0000001a2100720b */ /* 0x000fc80003f0e000 */
[----:B------:R-:W-:Y:S02]  /*0a60*/  @!P2 SEL R26, R26, R33, !P0 ;  /* 0x000000211a1aa207 */ /* 0x000fe40004000000 */
[-C--:B------:R-:W-:Y:S02]  /*0a70*/  FSETP.NAN.AND P2, PT, R28, R28.reuse, PT ;  /* 0x0000001c1c00720b */ /* 0x080fe40003f48000 */
[----:B------:R-:W-:-:S04]  /*0a80*/  FSETP.GEU.AND P5, PT, R39, R28, PT ;  /* 0x0000001c2700720b */ /* 0x000fc80003fae000 */
[----:B------:R-:W-:-:S07]  /*0a90*/  P2R R33, PR, RZ, 0x20 ;  /* 0x00000020ff217803 */ /* 0x000fce0000000000 */
[----:B------:R-:W-:Y:S02]  /*0aa0*/  @!P2 SEL R28, R28, R39, !P5 ;  /* 0x000000271c1ca207 */ /* 0x000fe40006800000 */
[-C--:B------:R-:W-:Y:S02]  /*0ab0*/  FSETP.NAN.AND P5, PT, R29, R29.reuse, PT ;  /* 0x0000001d1d00720b */ /* 0x080fe40003fa8000 */
[----:B------:R-:W-:-:S11]  /*0ac0*/  FSETP.GEU.AND P2, PT, R32, R29, PT ;  /* 0x0000001d2000720b */ /* 0x000fd60003f4e000 */
[----:B------:R-:W-:Y:S02]  /*0ad0*/  @!P5 SEL R29, R29, R32, !P2 ;  /* 0x000000201d1dd207 */ /* 0x000fe40005000000 */
[----:B------:R-:W-:-:S04]  /*0ae0*/  PLOP3.LUT P5, PT, P3, P4, PT, 0x80, 0x0 ;  /* 0x000000000000781c */ /* 0x000fc80001fa9070 */
[----:B------:R-:W-:Y:S02]  /*0af0*/  ISETP.LT.AND P5, PT, R0, 0x220800, P5 ;  /* 0x002208000000780c */ /* 0x000fe40002fa1270 */
[----:B------:R-:W-:Y:S02]  /*0b00*/  CS2R R12, SRZ ;  /* 0x00000000000c7805 */ /* 0x000fe4000001ff00 */
[----:B------:R-:W-:Y:S01]  /*0b10*/  CS2R R14, SRZ ;  /* 0x00000000000e7805 */ /* 0x000fe2000001ff00 */
[----:B------:R-:W-:-:S08]  /*0b20*/  IMAD.WIDE R38, R7, 0x4, R10 ;  /* 0x0000000407267825 */ /* 0x000fd000078e020a */
[----:B------:R-:W2:Y:S01]  /*0b30*/  @P5 LDG.E.128 R12, desc[UR6][R38.64] ;  /* 0x00000006260c5981 */ /* 0x000ea2000c1e1d00 */
[----:B------:R-:W-:Y:S02]  /*0b40*/  P2R R31, PR, RZ, 0x1 ;  /* 0x00000001ff1f7803 */ /* 0x000fe40000000000 */
[----:B------:R-:W-:Y:S02]  /*0b50*/  P2R R32, PR, RZ, 0x4 ;  /* 0x00000004ff207803 */ /* 0x000fe40000000000 */
[----:B------:R-:W-:-:S04]  /*0b60*/  ISETP.NE.AND P2, PT, R18, RZ, PT ;  /* 0x000000ff1200720c */ /* 0x000fc80003f45270 */
[----:B------:R-:W-:Y:S02]  /*0b70*/  P2R R18, PR, RZ, 0x4 ;  /* 0x00000004ff127803 */ /* 0x000fe40000000000 */
[----:B------:R-:W-:-:S04]  /*0b80*/  ISETP.NE.AND P2, PT, R17, RZ, PT ;  /* 0x000000ff1100720c */ /* 0x000fc80003f45270 */
[----:B------:R-:W-:Y:S02]  /*0b90*/  P2R R17, PR, RZ, 0x4 ;  /* 0x00000004ff117803 */ /* 0x000fe40000000000 */
[----:B------:R-:W-:Y:S01]  /*0ba0*/  ISETP.NE.AND P2, PT, R34, RZ, PT ;  /* 0x000000ff2200720c */ /* 0x000fe20003f45270 */
[----:B------:R-:W-:-:S04]  /*0bb0*/  IMAD.IADD R23, R23, 0x1, R40 ;  /* 0x0000000117177824 */ /* 0x000fc800078e0228 */
[----:B------:R-:W-:-:S04]  /*0bc0*/  IMAD R23, R4, 0x8300, R23 ;  /* 0x0000830004177824 */ /* 0x000fc800078e0217 */
[----:B------:R-:W-:Y:S01]  /*0bd0*/  IMAD.WIDE R10, R23, 0x4, R10 ;  /* 0x00000004170a7825 */ /* 0x000fe200078e020a */
[----:B--2---:R-:W-:-:S04]  /*0be0*/  SEL R12, R12, 0xff800000, P5 ;  /* 0xff8000000c0c7807 */ /* 0x004fc80002800000 */
[-C--:B------:R-:W-:Y:S02]  /*0bf0*/  FSETP.NAN.AND P3, PT, R12, R12.reuse, PT ;  /* 0x0000000c0c00720b */ /* 0x080fe40003f68000 */
[----:B------:R-:W-:Y:S02]  /*0c00*/  FSETP.GEU.AND P0, PT, R21, R12, PT ;  /* 0x0000000c1500720b */ /* 0x000fe40003f0e000 */
[----:B------:R-:W-:-:S09]  /*0c10*/  SEL R13, R13, 0xff800000, P5 ;  /* 0xff8000000d0d7807 */ /* 0x000fd20002800000 */
[----:B------:R-:W-:Y:S02]  /*0c20*/  @!P3 SEL R12, R12, R21, !P0 ;  /* 0x000000150c0cb207 */ /* 0x000fe40004000000 */
[-C--:B------:R-:W-:Y:S02]  /*0c30*/  FSETP.NAN.AND P3, PT, R13, R13.reuse, PT ;  /* 0x0000000d0d00720b */ /* 0x080fe40003f68000 */
[----:B------:R-:W-:Y:S02]  /*0c40*/  P2R R38, PR, RZ, 0x1 ;  /* 0x00000001ff267803 */ /* 0x000fe40000000000 */
[----:B------:R-:W-:Y:S02]  /*0c50*/  FSETP.GEU.AND P0, PT, R20, R13, PT ;  /* 0x0000000d1400720b */ /* 0x000fe40003f0e000 */
[----:B------:R-:W-:-:S07]  /*0c60*/  SEL R14, R14, 0xff800000, P5 ;  /* 0xff8000000e0e7807 */ /* 0x000fce0002800000 */
        /* <DEDUP_REMOVED lines=8> */
[----:B------:R-:W-:-:S09]  /*0cf0*/  FSETP.GEU.AND P0, PT, R22, R15, PT ;  /* 0x0000000f1600720b */ /* 0x000fd20003f0e000 */
[----:B------:R-:W-:Y:S02]  /*0d00*/  @!P3 SEL R15, R15, R22, !P0 ;  /* 0x000000160f0fb207 */ /* 0x000fe40004000000 */
[----:B------:R-:W-:Y:S02]  /*0d10*/  P2R R22, PR, RZ, 0x4 ;  /* 0x00000004ff167803 */ /* 0x000fe40000000000 */
[----:B------:R-:W-:-:S04]  /*0d20*/  ISETP.NE.AND P2, PT, R35, RZ, PT ;  /* 0x000000ff2300720c */ /* 0x000fc80003f45270 */
[----:B------:R-:W-:Y:S02]  /*0d30*/  P2R R25, PR, RZ, 0x4 ;  /* 0x00000004ff197803 */ /* 0x000fe40000000000 */
[----:B------:R-:W-:-:S04]  /*0d40*/  ISETP.NE.AND P2, PT, R36, RZ, PT ;  /* 0x000000ff2400720c */ /* 0x000fc80003f45270 */
[----:B------:R-:W-:Y:S02]  /*0d50*/  P2R R34, PR, RZ, 0x4 ;  /* 0x00000004ff227803 */ /* 0x000fe40000000000 */
[----:B------:R-:W-:-:S04]  /*0d60*/  ISETP.NE.AND P2, PT, R37, RZ, PT ;  /* 0x000000ff2500720c */ /* 0x000fc80003f45270 */
[----:B------:R-:W-:Y:S02]  /*0d70*/  P2R R35, PR, RZ, 0x4 ;  /* 0x00000004ff237803 */ /* 0x000fe40000000000 */
[----:B------:R-:W-:Y:S02]  /*0d80*/  ISETP.NE.AND P2, PT, R5, RZ, PT ;  /* 0x000000ff0500720c */ /* 0x000fe40003f45270 */
[----:B------:R-:W-:Y:S02]  /*0d90*/  CS2R R4, SRZ ;  /* 0x0000000000047805 */ /* 0x000fe4000001ff00 */
[----:B------:R-:W-:Y:S02]  /*0da0*/  P2R R36, PR, RZ, 0x4 ;  /* 0x00000004ff247803 */ /* 0x000fe40000000000 */
[----:B------:R-:W-:Y:S02]  /*0db0*/  ISETP.NE.AND P2, PT, R6, RZ, PT ;  /* 0x000000ff0600720c */ /* 0x000fe40003f45270 */
[----:B------:R-:W-:-:S06]  /*0dc0*/  CS2R R6, SRZ ;  /* 0x0000000000067805 */ /* 0x000fcc000001ff00 */
[----:B------:R-:W2:Y:S01]  /*0dd0*/  @P5 LDG.E.128 R4, desc[UR6][R10.64] ;  /* 0x000000060a045981 */ /* 0x000ea2000c1e1d00 */
[----:B------:R-:W-:Y:S02]  /*0de0*/  P2R R37, PR, RZ, 0x4 ;  /* 0x00000004ff257803 */ /* 0x000fe40000000000 */
[----:B------:R-:W-:-:S04]  /*0df0*/  ISETP.NE.AND P2, PT, R9, RZ, PT ;  /* 0x000000ff0900720c */ /* 0x000fc80003f45270 */
[----:B------:R-:W-:Y:S02]  /*0e00*/  P2R R9, PR, RZ, 0x4 ;  /* 0x00000004ff097803 */ /* 0x000fe40000000000 */
[----:B------:R-:W-:-:S04]  /*0e10*/  ISETP.NE.AND P2, PT, R16, RZ, PT ;  /* 0x000000ff1000720c */ /* 0x000fc80003f45270 */
[----:B------:R-:W-:Y:S02]  /*0e20*/  P2R R16, PR, RZ, 0x4 ;  /* 0x00000004ff107803 */ /* 0x000fe40000000000 */
[----:B------:R-:W-:Y:S02]  /*0e30*/  P2R R30, PR, RZ, 0x2 ;  /* 0x00000002ff1e7803 */ /* 0x000fe40000000000 */
[----:B------:R-:W-:Y:S02]  /*0e40*/  ISETP.NE.AND P1, PT, R24, RZ, PT ;  /* 0x000000ff1800720c */ /* 0x000fe40003f25270 */
[----:B------:R-:W-:Y:S02]  /*0e50*/  P2R R21, PR, RZ, 0x1 ;  /* 0x00000001ff157803 */ /* 0x000fe40000000000 */
[----:B------:R-:W-:Y:S01]  /*0e60*/  ISETP.NE.AND P0, PT, R19, RZ, PT ;  /* 0x000000ff1300720c */ /* 0x000fe20003f05270 */
[----:B------:R-:W1:Y:S01]  /*0e70*/  S2UR UR5, SR_CgaCtaId ;  /* 0x00000000000579c3 */ /* 0x000e620000008800 */
[----:B------:R-:W-:Y:S01]  /*0e80*/  UMOV UR4, 0x400 ;  /* 0x0000040000047882 */ /* 0x000fe20000000000 */
[----:B------:R-:W-:Y:S01]  /*0e90*/  IMAD.SHL.U32 R2, R2, 0x4, RZ ;  /* 0x0000000402027824 */ /* 0x000fe200078e00ff */
[----:B-1----:R-:W-:-:S04]  /*0ea0*/  UPRMT UR4, UR5, 0x654, UR4 ;  /* 0x0000065405047896 */ /* 0x002fc80008000004 */
[----:B------:R-:W-:Y:S02]  /*0eb0*/  LOP3.LUT R2, R2, 0x1fc, RZ, 0xc0, !PT ;  /* 0x000001fc02027812 */ /* 0x000fe400078ec0ff */
[----:B--2---:R-:W-:Y:S02]  /*0ec0*/  SEL R4, R4, 0xff800000, P5 ;  /* 0xff80000004047807 */ /* 0x004fe40002800000 */
[----:B------:R-:W-:Y:S02]  /*0ed0*/  SEL R5, R5, 0xff800000, P5 ;  /* 0xff80000005057807 */ /* 0x000fe40002800000 */
[-C--:B------:R-:W-:Y:S02]  /*0ee0*/  FSETP.NAN.AND P4, PT, R4, R4.reuse, PT ;  /* 0x000000040400720b */ /* 0x080fe40003f88000 */
[----:B------:R-:W-:Y:S02]  /*0ef0*/  FSETP.NAN.AND P6, PT, R5, R5, PT ;  /* 0x000000050500720b */ /* 0x000fe40003fc8000 */
[----:B------:R-:W-:-:S02]  /*0f00*/  FSETP.GEU.AND P3, PT, R27, R4, PT ;  /* 0x000000041b00720b */ /* 0x000fc40003f6e000 */
[----:B------:R-:W-:-:S07]  /*0f10*/  SEL R6, R6, 0xff800000, P5 ;  /* 0xff80000006067807 */ /* 0x000fce0002800000 */
[----:B------:R-:W-:Y:S02]  /*0f20*/  @!P4 SEL R4, R4, R27, !P3 ;  /* 0x0000001b0404c207 */ /* 0x000fe40005800000 */
[----:B------:R-:W-:Y:S02]  /*0f30*/  FSETP.GEU.AND P4, PT, R26, R5, PT ;  /* 0x000000051a00720b */ /* 0x000fe40003f8e000 */
[----:B------:R-:W-:Y:S02]  /*0f40*/  SEL R7, R7, 0xff800000, P5 ;  /* 0xff80000007077807 */ /* 0x000fe40002800000 */
[----:B------:R-:W-:Y:S02]  /*0f50*/  @!P6 SEL R5, R5, R26, !P4 ;  /* 0x0000001a0505e207 */ /* 0x000fe40006000000 */
[----:B------:R-:W-:Y:S02]  /*0f60*/  FSETP.NAN.AND P6, PT, R6, R6, PT ;  /* 0x000000060600720b */ /* 0x000fe40003fc8000 */
[----:B------:R-:W-:-:S02]  /*0f70*/  FSETP.NAN.AND P2, PT, R7, R7, PT ;  /* 0x000000070700720b */ /* 0x000fc40003f48000 */
[----:B------:R-:W-:-:S09]  /*0f80*/  FSETP.GEU.AND P5, PT, R29, R6, PT ;  /* 0x000000061d00720b */ /* 0x000fd20003fae000 */
[----:B------:R-:W-:Y:S02]  /*0f90*/  @!P6 SEL R6, R6, R29, !P5 ;  /* 0x0000001d0606e207 */ /* 0x000fe40006800000 */
[----:B------:R-:W-:-:S04]  /*0fa0*/  FSETP.GEU.AND P6, PT, R28, R7, PT ;  /* 0x000000071c00720b */ /* 0x000fc80003fce000 */
[----:B------:R-:W-:Y:S02]  /*0fb0*/  @!P2 SEL R7, R7, R28, !P6 ;  /* 0x0000001c0707a207 */ /* 0x000fe40007000000 */
[----:B------:R-:W-:-:S04]  /*0fc0*/  ISETP.NE.AND P2, PT, R16, RZ, PT ;  /* 0x000000ff1000720c */ /* 0x000fc80003f45270 */
[----:B------:R-:W-:Y:S02]  /*0fd0*/  SEL R10, RZ, 0x1, !P2 ;  /* 0x00000001ff0a7807 */ /* 0x000fe40005000000 */
        /* <DEDUP_REMOVED lines=15> */
[----:B------:R-:W-:Y:S02]  /*10d0*/  SEL R10, R10, 0x2, P2 ;  /* 0x000000020a0a7807 */ /* 0x000fe40001000000 */
[----:B------:R-:W-:Y:S02]  /*10e0*/  ISETP.NE.AND P2, PT, R18, RZ, PT ;  /* 0x000000ff1200720c */ /* 0x000fe40003f45270 */
[----:B------:R-:W-:Y:S02]  /*10f0*/  SEL R25, R23, 0x2, P1 ;  /* 0x0000000217197807 */ /* 0x000fe40000800000 */
[----:B------:R-:W-:Y:S02]  /*1100*/  SEL R22, R16, 0x2, P0 ;  /* 0x0000000210167807 */ /* 0x000fe40000000000 */
[----:B------:R-:W-:Y:S02]  /*1110*/  ISETP.NE.AND P1, PT, R30, RZ, PT ;  /* 0x000000ff1e00720c */ /* 0x000fe40003f25270 */
[----:B------:R-:W-:-:S02]  /*1120*/  SEL R9, R9, 0x2, P2 ;  /* 0x0000000209097807 */ /* 0x000fc40001000000 */
[----:B------:R-:W-:Y:S02]  /*1130*/  ISETP.NE.AND P0, PT, R31, RZ, PT ;  /* 0x000000ff1f00720c */ /* 0x000fe40003f05270 */
[----:B------:R-:W-:Y:S02]  /*1140*/  ISETP.NE.AND P2, PT, R32, RZ, PT ;  /* 0x000000ff2000720c */ /* 0x000fe40003f45270 */
[----:B------:R-:W-:Y:S02]  /*1150*/  SEL R23, R24, 0x2, P1 ;  /* 0x0000000218177807 */ /* 0x000fe40000800000 */
[----:B------:R-:W-:Y:S02]  /*1160*/  SEL R24, R26, 0x2, P0 ;  /* 0x000000021a187807 */ /* 0x000fe40000000000 */
[----:B------:R-:W-:Y:S02]  /*1170*/  SEL R26, R27, 0x2, P2 ;  /* 0x000000021b1a7807 */ /* 0x000fe40001000000 */
[----:B------:R-:W-:-:S02]  /*1180*/  ISETP.NE.AND P2, PT, R8, RZ, PT ;  /* 0x000000ff0800720c */ /* 0x000fc40003f45270 */
[----:B------:R-:W1:Y:S01]  /*1190*/  S2R R8, SR_TID.X ;  /* 0x0000000000087919 */ /* 0x000e620000002100 */
[----:B------:R-:W-:Y:S02]  /*11a0*/  P2R R11, PR, RZ, 0x8 ;  /* 0x00000008ff0b7803 */ /* 0x000fe40000000000 */
[----:B------:R-:W-:Y:S01]  /*11b0*/  ISETP.NE.AND P3, PT, R38, RZ, PT ;  /* 0x000000ff2600720c */ /* 0x000fe20003f65270 */
[----:B-1----:R-:W-:-:S05]  /*11c0*/  IMAD.SHL.U32 R8, R8, 0x8, RZ ;  /* 0x0000000808087824 */ /* 0x002fca00078e00ff */
[----:B------:R-:W-:-:S04]  /*11d0*/  LOP3.LUT R8, R8, 0x3f8, RZ, 0xc0, !PT ;  /* 0x000003f808087812 */ /* 0x000fc800078ec0ff */
[----:B------:R-:W-:-:S05]  /*11e0*/  LEA R32, R8, UR4, 0x2 ;  /* 0x0000000408207c11 */ /* 0x000fca000f8e10ff */
[----:B------:R-:W-:Y:S04]  /*11f0*/  STS.128 [R32], R12 ;  /* 0x0000000c20007388 */ /* 0x000fe80000000c00 */
[----:B------:R1:W-:Y:S01]  /*1200*/  STS.128 [R32+0x10], R4 ;  /* 0x0000100420007388 */ /* 0x0003e20000000c00 */
[----:B------:R-:W-:Y:S02]  /*1210*/  P2R R19, PR, RZ, 0x8 ;  /* 0x00000008ff137803 */ /* 0x000fe40000000000 */
[----:B------:R-:W-:Y:S02]  /*1220*/  ISETP.NE.AND P3, PT, R33, RZ, PT ;  /* 0x000000ff2100720c */ /* 0x000fe40003f65270 */
[----:B------:R-:W-:Y:S01]  /*1230*/  LEA R33, R2, UR4, 0x2 ;  /* 0x0000000402217c11 */ /* 0x000fe2000f8e10ff */
[----:B------:R-:W-:Y:S01]  /*1240*/  ULDC.64 UR4, c[0x0][0x218] ;  /* 0x0000860000047ab9 */ /* 0x000fe20000000a00 */
[----:B------:R-:W-:-:S02]  /*1250*/  SEL R27, R28, 0x2, P3 ;  /* 0x000000021c1b7807 */ /* 0x000fc40001800000 */
[----:B------:R-:W-:Y:S01]  /*1260*/  ISETP.NE.AND P3, PT, R19, RZ, PT ;  /* 0x000000ff1300720c */ /* 0x000fe20003f65270 */
[----:B------:R-:W-:Y:S01]  /*1270*/  BAR.SYNC.DEFER_BLOCKING 0x0 ;  /* 0x0000000000007b1d */ /* 0x000fe20000010000 */
[----:B------:R-:W-:Y:S02]  /*1280*/  SEL R31, R9, 0x3, P2 ;  /* 0x00000003091f7807 */ /* 0x000fe40001000000 */
[----:B------:R-:W-:Y:S02]  /*1290*/  SEL R28, R10, 0x3, P3 ;  /* 0x000000030a1c7807 */ /* 0x000fe40001800000 */
[----:B------:R-:W-:Y:S02]  /*12a0*/  ISETP.NE.AND P3, PT, R11, RZ, PT ;  /* 0x000000ff0b00720c */ /* 0x000fe40003f65270 */
[----:B------:R-:W-:Y:S02]  /*12b0*/  ISETP.NE.AND P1, PT, R21, RZ, PT ;  /* 0x000000ff1500720c */ /* 0x000fe40003f25270 */
[----:B------:R-:W-:-:S02]  /*12c0*/  ISETP.NE.AND P0, PT, R20, RZ, PT ;  /* 0x000000ff1400720c */ /* 0x000fc40003f05270 */
[----:B------:R-:W2:Y:S01]  /*12d0*/  LDC.64 R20, c[0x0][0x218] ;  /* 0x00008600ff147b82 */ /* 0x000ea20000000a00 */
[----:B------:R-:W3:Y:S04]  /*12e0*/  LDS.128 R8, [R33] ;  /* 0x0000000021087984 */ /* 0x000ee80000000c00 */
[----:B------:R-:W4:Y:S01]  /*12f0*/  LDS.128 R16, [R33+0x800] ;  /* 0x0008000021107984 */ /* 0x000f220000000c00 */
[----:B------:R-:W-:Y:S02]  /*1300*/  LOP3.LUT R29, R3, R2, RZ, 0xfc, !PT ;  /* 0x00000002031d7212 */ /* 0x000fe400078efcff */
[----:B------:R-:W-:Y:S02]  /*1310*/  LOP3.LUT R30, R3, 0x200, R2, 0xfe, !PT ;  /* 0x00000200031e7812 */ /* 0x000fe400078efe02 */
[----:B------:R-:W-:-:S02]  /*1320*/  SEL R22, R22, 0x3, P0 ;  /* 0x0000000316167807 */ /* 0x000fc40000000000 */
[----:B------:R-:W-:Y:S02]  /*1330*/  ISETP.GE.AND P0, PT, R29, 0x220800, PT ;  /* 0x002208001d00780c */ /* 0x000fe40003f06270 */
[----:B------:R-:W-:Y:S02]  /*1340*/  SEL R23, R23, 0x3, P3 ;  /* 0x0000000317177807 */ /* 0x000fe40001800000 */
[----:B------:R-:W-:Y:S02]  /*1350*/  ISETP.GE.AND P2, PT, R30, 0x220800, PT ;  /* 0x002208001e00780c */ /* 0x000fe40003f46270 */
[----:B------:R-:W-:Y:S02]  /*1360*/  SEL R25, R25, 0x3, P1 ;  /* 0x0000000319197807 */ /* 0x000fe40000800000 */
[----:B------:R-:W-:Y:S02]  /*1370*/  ISETP.GE.AND P3, PT, R0, 0x220800, PT ;  /* 0x002208000000780c */ /* 0x000fe40003f66270 */
[----:B------:R-:W-:-:S02]  /*1380*/  SHF.R.S32.HI R34, RZ, 0x1f, R3 ;  /* 0x0000001fff227819 */ /* 0x000fc40000011403 */
[C---:B------:R-:W-:Y:S01]  /*1390*/  LEA R2, P1, R29.reuse, UR4, 0x2 ;  /* 0x000000041d027c11 */ /* 0x040fe2000f8210ff */
[C---:B--2---:R-:W-:Y:S01]  /*13a0*/  IMAD.WIDE R20, R29.reuse, 0x4, R20 ;  /* 0x000000041d147825 */ /* 0x044fe200078e0214 */
[----:B------:R-:W-:Y:S02]  /*13b0*/  SEL R24, R24, 0x3, P4 ;  /* 0x0000000318187807 */ /* 0x000fe40002000000 */
[----:B------:R-:W-:Y:S01]  /*13c0*/  LEA.HI.X R3, R29, UR5, R34, 0x2, P1 ;  /* 0x000000051d037c11 */ /* 0x000fe200088f1422 */
[----:B------:R-:W-:Y:S01]  /*13d0*/  ULDC.64 UR4, c[0x0][0x220] ;  /* 0x0000880000047ab9 */ /* 0x000fe20000000a00 */
[----:B------:R-:W-:Y:S02]  /*13e0*/  SEL R26, R26, 0x3, P5 ;  /* 0x000000031a1a7807 */ /* 0x000fe40002800000 */
[----:B------:R-:W-:Y:S02]  /*13f0*/  SEL R27, R27, 0x3, P6 ;  /* 0x000000031b1b7807 */ /* 0x000fe40003000000 */
[----:B-1----:R-:W-:-:S02]  /*1400*/  IADD3 R4, P1, R0, UR4, RZ ;  /* 0x0000000400047c10 */ /* 0x002fc4000ff3e0ff */
[----:B------:R-:W-:Y:S02]  /*1410*/  PRMT R31, R28, 0x3340, R31 ;  /* 0x000033401c1f7816 */ /* 0x000fe4000000001f */
[----:B------:R-:W-:Y:S02]  /*1420*/  PRMT R22, R22, 0x3340, R25 ;  /* 0x0000334016167816 */ /* 0x000fe40000000019 */
[----:B------:R-:W-:Y:S01]  /*1430*/  PRMT R23, R23, 0x3340, R24 ;  /* 0x0000334017177816 */ /* 0x000fe20000000018 */
[----:B---3--:R1:W-:Y:S01]  /*1440*/  @!P0 STG.E.128 desc[UR6][R20.64], R8 ;  /* 0x0000000814008986 */ /* 0x0083e2000c101d06 */
[----:B------:R-:W-:Y:S02]  /*1450*/  PRMT R26, R26, 0x3340, R27 ;  /* 0x000033401a1a7816 */ /* 0x000fe4000000001b */
[----:B------:R-:W-:Y:S01]  /*1460*/  LEA.HI.X.SX32 R5, R0, UR5, 0x1, P1 ;  /* 0x0000000500057c11 */ /* 0x000fe200088f0eff */
[----:B----4-:R1:W-:Y:S01]  /*1470*/  @!P2 STG.E.128 desc[UR6][R2.64+0x800], R16 ;  /* 0x000800100200a986 */ /* 0x0103e2000c101d06 */
[----:B------:R-:W-:-:S02]  /*1480*/  PRMT R22, R31, 0x5410, R22 ;  /* 0x000054101f167816 */ /* 0x000fc40000000016 */
[----:B------:R-:W-:Y:S01]  /*1490*/  PRMT R23, R23, 0x5410, R26 ;  /* 0x0000541017177816 */ /* 0x000fe2000000001a */
[----:B------:R-:W-:Y:S06]  /*14a0*/  @P3 EXIT ;  /* 0x000000000000394d */ /* 0x000fec0003800000 */
[----:B------:R-:W-:Y:S01]  /*14b0*/  STG.E.64 desc[UR6][R4.64], R22 ;  /* 0x0000001604007986 */ /* 0x000fe2000c101b06 */
[----:B------:R-:W-:Y:S05]  /*14c0*/  EXIT ;  /* 0x000000000000794d */ /* 0x000fea0003800000 */
.L_x_0:
[----:B------:R-:W-:-:S00]  /*14d0*/  BRA `(.L_x_0) ;  /* 0xfffffffc00fc7947 */ /* 0x000fc0000383ffff */
[----:B------:R-:W-:-:S00]  /*14e0*/  NOP ;  /* 0x0000000000007918 */ /* 0x000fc00000000000 */
        /* <DEDUP_REMOVED lines=9> */
.L_x_1:


//--------------------- .nv.shared.triton_poi_fused_max_pool2d_with_indices_13 --------------------------
	.section	.nv.shared.triton_poi_fused_max_pool2d_with_indices_13,"aw",@nobits
	.sectionflags	@""
	.align	16
	.zero		1024


//--------------------- .nv.constant0.triton_poi_fused_max_pool2d_with_indices_13 --------------------------
	.section	.nv.constant0.triton_poi_fused_max_pool2d_with_indices_13,"a",@progbits
	.sectionflags	@""
	.align	4
.nv.constant0.triton_poi_fused_max_pool2d_with_indices_13:
	.zero		556
